	.headerflags	@"EF_CUDA_TEXMODE_UNIFIED EF_CUDA_64BIT_ADDRESS EF_CUDA_ACCELERATORS EF_CUDA_SM90 EF_CUDA_VIRTUAL_SM(EF_CUDA_SM90)"
	.elftype	@"ET_EXEC"


//--------------------- .nv.info                  --------------------------
	.section	.nv.info,"",@"SHT_CUDA_INFO"
	.align	4


	//----- nvinfo : EIATTR_REGCOUNT
	.align		4
        /*0000*/ 	.byte	0x04, 0x2f
        /*0002*/ 	.short	(.L_1 - .L_0)
	.align		4
.L_0:
        /*0004*/ 	.word	index@(triton_poi_fused_convolution_relu_25)
        /*0008*/ 	.word	0x0000000c


	//----- nvinfo : EIATTR_MIN_STACK_SIZE
	.align		4
.L_1:
        /*000c*/ 	.byte	0x04, 0x12
        /*000e*/ 	.short	(.L_3 - .L_2)
	.align		4
.L_2:
        /*0010*/ 	.word	index@(triton_poi_fused_convolution_relu_25)
        /*0014*/ 	.word	0x00000000


	//----- nvinfo : EIATTR_FRAME_SIZE
	.align		4
.L_3:
        /*0018*/ 	.byte	0x04, 0x11
        /*001a*/ 	.short	(.L_5 - .L_4)
	.align		4
.L_4:
        /*001c*/ 	.word	index@(triton_poi_fused_convolution_relu_25)
        /*0020*/ 	.word	0x00000000


	//----- nvinfo : EIATTR_MIN_STACK_SIZE
	.align		4
.L_5:
        /*0024*/ 	.byte	0x04, 0x12
        /*0026*/ 	.short	(.L_7 - .L_6)
	.align		4
.L_6:
        /*0028*/ 	.word	index@(triton_poi_fused_convolution_relu_25)
        /*002c*/ 	.word	0x00000000
.L_7:


//--------------------- .nv.info.triton_poi_fused_convolution_relu_25 --------------------------
	.section	.nv.info.triton_poi_fused_convolution_relu_25,"",@"SHT_CUDA_INFO"
	.sectionflags	@""
	.align	4


	//----- nvinfo : EIATTR_CUDA_API_VERSION
	.align		4
        /*0000*/ 	.byte	0x04, 0x37
        /*0002*/ 	.short	(.L_9 - .L_8)
.L_8:
        /*0004*/ 	.word	0x0000007c


	//----- nvinfo : EIATTR_KPARAM_INFO
	.align		4
.L_9:
        /*0008*/ 	.byte	0x04, 0x17
        /*000a*/ 	.short	(.L_11 - .L_10)
.L_10:
        /*000c*/ 	.word	0x00000000
        /*0010*/ 	.short	0x0002
        /*0012*/ 	.short	0x0010
        /*0014*/ 	.byte	0x00, 0xf0, 0x11, 0x00


	//----- nvinfo : EIATTR_KPARAM_INFO
	.align		4
.L_11:
        /*0018*/ 	.byte	0x04, 0x17
        /*001a*/ 	.short	(.L_13 - .L_12)
.L_12:
        /*001c*/ 	.word	0x00000000
        /*0020*/ 	.short	0x0001
        /*0022*/ 	.short	0x0008
        /*0024*/ 	.byte	0x00, 0xf4, 0x21, 0x00


	//----- nvinfo : EIATTR_KPARAM_INFO
	.align		4
.L_13:
        /*0028*/ 	.byte	0x04, 0x17
        /*002a*/ 	.short	(.L_15 - .L_14)
.L_14:
        /*002c*/ 	.word	0x00000000
        /*0030*/ 	.short	0x0000
        /*0032*/ 	.short	0x0000
        /*0034*/ 	.byte	0x00, 0xf4, 0x21, 0x00


	//----- nvinfo : EIATTR_SPARSE_MMA_MASK
	.align		4
.L_15:
        /*0038*/ 	.byte	0x03, 0x50
        /*003a*/ 	.short	0x0000


	//----- nvinfo : EIATTR_MAXREG_COUNT
	.align		4
        /*003c*/ 	.byte	0x03, 0x1b
        /*003e*/ 	.short	0x00ff


	//----- nvinfo : EIATTR_EXIT_INSTR_OFFSETS
	.align		4
        /*0040*/ 	.byte	0x04, 0x1c
        /*0042*/ 	.short	(.L_17 - .L_16)


	//   ....[0]....
.L_16:
        /*0044*/ 	.word	0x000001b0


	//   ....[1]....
        /*0048*/ 	.word	0x000001d0


	//----- nvinfo : EIATTR_REQNTID
	.align		4
.L_17:
        /*004c*/ 	.byte	0x04, 0x10
        /*004e*/ 	.short	(.L_19 - .L_18)
.L_18:
        /*0050*/ 	.word	0x00000080
        /*0054*/ 	.word	0x00000001
        /*0058*/ 	.word	0x00000001


	//----- nvinfo : EIATTR_CBANK_PARAM_SIZE
	.align		4
.L_19:
        /*005c*/ 	.byte	0x03, 0x19
        /*005e*/ 	.short	0x0014


	//----- nvinfo : EIATTR_PARAM_CBANK
	.align		4
        /*0060*/ 	.byte	0x04, 0x0a
        /*0062*/ 	.short	(.L_21 - .L_20)
	.align		4
.L_20:
        /*0064*/ 	.word	index@(.nv.constant0.triton_poi_fused_convolution_relu_25)
        /*0068*/ 	.short	0x0210
        /*006a*/ 	.short	0x0014


	//----- nvinfo : EIATTR_SW_WAR
	.align		4
.L_21:
        /*006c*/ 	.byte	0x04, 0x36
        /*006e*/ 	.short	(.L_23 - .L_22)
.L_22:
        /*0070*/ 	.word	0x00000008
.L_23:


//--------------------- .nv.callgraph             --------------------------
	.section	.nv.callgraph,"",@"SHT_CUDA_CALLGRAPH"
	.align	4
	.sectionentsize	8
	.align		4
        /*0000*/ 	.word	0x00000000
	.align		4
        /*0004*/ 	.word	0xffffffff
	.align		4
        /*0008*/ 	.word	0x00000000
	.align		4
        /*000c*/ 	.word	0xfffffffe
	.align		4
        /*0010*/ 	.word	0x00000000
	.align		4
        /*0014*/ 	.word	0xfffffffd
	.align		4
        /*0018*/ 	.word	0x00000000
	.align		4
        /*001c*/ 	.word	0xfffffffc


//--------------------- .text.triton_poi_fused_convolution_relu_25 --------------------------
	.section	.text.triton_poi_fused_convolution_relu_25,"ax",@progbits
	.align	128
        .global         triton_poi_fused_convolution_relu_25
        .type           triton_poi_fused_convolution_relu_25,@function
        .size           triton_poi_fused_convolution_relu_25,(.L_x_1 - triton_poi_fused_convolution_relu_25)
        .other          triton_poi_fused_convolution_relu_25,@"STO_CUDA_ENTRY STV_DEFAULT"
triton_poi_fused_convolution_relu_25:
.text.triton_poi_fused_convolution_relu_25:
[----:B------:R-:W0:Y:S02]  /*0000*/  LDC R1, c[0x0][0x28] ;  /* 0x00000a00ff017b82 */ /* 0x000e240000000800 */
[----:B------:R-:W1:Y:S01]  /*0010*/  S2R R0, SR_TID.X ;  /* 0x0000000000007919 */ /* 0x000e620000002100 */
[----:B------:R-:W2:Y:S01]  /*0020*/  LDC.64 R2, c[0x0][0x210] ;  /* 0x00008400ff027b82 */ /* 0x000ea20000000a00 */
[----:B------:R-:W-:Y:S01]  /*0030*/  ULDC.64 UR4, c[0x0][0x208] ;  /* 0x0000820000047ab9 */ /* 0x000fe20000000a00 */
[----:B------:R-:W3:Y:S06]  /*0040*/  S2R R7, SR_CTAID.X ;  /* 0x0000000000077919 */ /* 0x000eec0000002500 */
[----:B------:R-:W4:Y:S01]  /*0050*/  LDC.64 R4, c[0x0][0x218] ;  /* 0x00008600ff047b82 */ /* 0x000f220000000a00 */
[----:B-1----:R-:W-:Y:S01]  /*0060*/  IMAD.SHL.U32 R0, R0, 0x2, RZ ;  /* 0x0000000200007824 */ /* 0x002fe200078e00ff */
[----:B---3--:R-:W-:-:S04]  /*0070*/  SHF.R.S32.HI R6, RZ, 0x17, R7 ;  /* 0x00000017ff067819 */ /* 0x008fc80000011407 */
[----:B------:R-:W-:-:S05]  /*0080*/  LOP3.LUT R0, R0, 0xfe, RZ, 0xc0, !PT ;  /* 0x000000fe00007812 */ /* 0x000fca00078ec0ff */
[----:B------:R-:W-:Y:S01]  /*0090*/  IMAD R7, R7, 0x100, R0 ;  /* 0x0000010007077824 */ /* 0x000fe200078e0200 */
[----:B------:R-:W-:-:S03]  /*00a0*/  SGXT R0, R6, 0x1 ;  /* 0x000000010600781a */ /* 0x000fc60000000200 */
[C---:B--2---:R-:W-:Y:S01]  /*00b0*/  IMAD.WIDE R2, R7.reuse, 0x4, R2 ;  /* 0x0000000407027825 */ /* 0x044fe200078e0202 */
[----:B------:R-:W-:Y:S02]  /*00c0*/  LEA.HI R0, R0, R7, RZ, 0x6 ;  /* 0x0000000700007211 */ /* 0x000fe400078f30ff */
[----:B------:R-:W-:Y:S02]  /*00d0*/  ISETP.GE.AND P2, PT, R7, 0x900, PT ;  /* 0x000009000700780c */ /* 0x000fe40003f46270 */
[----:B------:R-:W-:-:S05]  /*00e0*/  LOP3.LUT R0, R0, 0xffffffc0, RZ, 0xc0, !PT ;  /* 0xffffffc000007812 */ /* 0x000fca00078ec0ff */
[----:B------:R-:W-:Y:S01]  /*00f0*/  IMAD.IADD R9, R7, 0x1, -R0 ;  /* 0x0000000107097824 */ /* 0x000fe200078e0a00 */
[----:B------:R-:W-:-:S03]  /*0100*/  CS2R R6, SRZ ;  /* 0x0000000000067805 */ /* 0x000fc6000001ff00 */
[----:B----4-:R-:W-:Y:S01]  /*0110*/  IMAD.WIDE R4, R9, 0x4, R4 ;  /* 0x0000000409047825 */ /* 0x010fe200078e0204 */
[----:B------:R-:W-:Y:S02]  /*0120*/  CS2R R8, SRZ ;  /* 0x0000000000087805 */ /* 0x000fe4000001ff00 */
[----:B------:R-:W2:Y:S04]  /*0130*/  @!P2 LDG.E.64 R6, desc[UR4][R2.64] ;  /* 0x000000040206a981 */ /* 0x000ea8000c1e1b00 */
[----:B------:R-:W2:Y:S02]  /*0140*/  @!P2 LDG.E.EL.64 R8, desc[UR4][R4.64] ;  /* 0x000000040408a981 */ /* 0x000ea4000c2e1b00 */
[----:B--2---:R-:W-:Y:S01]  /*0150*/  FSETP.GEU.AND P0, PT, R6, -R8, PT ;  /* 0x800000080600720b */ /* 0x004fe20003f0e000 */
[----:B------:R-:W-:Y:S01]  /*0160*/  FADD R6, R8, R6 ;  /* 0x0000000608067221 */ /* 0x000fe20000000000 */
[----:B------:R-:W-:Y:S01]  /*0170*/  FADD R0, R9, R7 ;  /* 0x0000000709007221 */ /* 0x000fe20000000000 */
[----:B------:R-:W-:-:S03]  /*0180*/  FSETP.GEU.AND P1, PT, R7, -R9, PT ;  /* 0x800000090700720b */ /* 0x000fc60003f2e000 */
[----:B------:R-:W-:Y:S02]  /*0190*/  FSEL R6, R6, RZ, P0 ;  /* 0x000000ff06067208 */ /* 0x000fe40000000000 */
[----:B------:R-:W-:Y:S01]  /*01a0*/  FSEL R7, R0, RZ, P1 ;  /* 0x000000ff00077208 */ /* 0x000fe20000800000 */
[----:B------:R-:W-:Y:S07]  /*01b0*/  @P2 EXIT ;  /* 0x000000000000294d */ /* 0x000fee0003800000 */
[----:B------:R-:W-:Y:S01]  /*01c0*/  STG.E.64 desc[UR4][R2.64], R6 ;  /* 0x0000000602007986 */ /* 0x000fe2000c101b04 */
[----:B------:R-:W-:Y:S05]  /*01d0*/  EXIT ;  /* 0x000000000000794d */ /* 0x000fea0003800000 */
.L_x_0:
[----:B------:R-:W-:-:S00]  /*01e0*/  BRA `(.L_x_0) ;  /* 0xfffffffc00fc7947 */ /* 0x000fc0000383ffff */
[----:B------:R-:W-:-:S00]  /*01f0*/  NOP ;  /* 0x0000000000007918 */ /* 0x000fc00000000000 */
        /* <DEDUP_REMOVED lines=8> */
.L_x_1:


//--------------------- .nv.constant0.triton_poi_fused_convolution_relu_25 --------------------------
	.section	.nv.constant0.triton_poi_fused_convolution_relu_25,"a",@progbits
	.sectionflags	@""
	.align	4
.nv.constant0.triton_poi_fused_convolution_relu_25:
	.zero		548
